//
// Generated by NVIDIA NVVM Compiler
//
// Compiler Build ID: CL-36424714
// Cuda compilation tools, release 13.0, V13.0.88
// Based on NVVM 20.0.0
//

.version 9.0
.target sm_100
.address_size 64

	// .globl	_Z9matrixMulPiS_S_

.visible .entry _Z9matrixMulPiS_S_(
	.param .u64 .ptr .align 1 _Z9matrixMulPiS_S__param_0,
	.param .u64 .ptr .align 1 _Z9matrixMulPiS_S__param_1,
	.param .u64 .ptr .align 1 _Z9matrixMulPiS_S__param_2
)
{
	.reg .pred 	%p<2>;
	.reg .b32 	%r<68>;
	.reg .b64 	%rd<21>;

	ld.param.u64 	%rd6, [_Z9matrixMulPiS_S__param_0];
	ld.param.u64 	%rd7, [_Z9matrixMulPiS_S__param_1];
	ld.param.u64 	%rd5, [_Z9matrixMulPiS_S__param_2];
	cvta.to.global.u64 	%rd8, %rd7;
	cvta.to.global.u64 	%rd9, %rd6;
	mov.u32 	%r10, %ctaid.x;
	mov.u32 	%r11, %ntid.x;
	mov.u32 	%r12, %tid.x;
	mad.lo.s32 	%r1, %r10, %r11, %r12;
	mov.u32 	%r13, %ctaid.y;
	mov.u32 	%r14, %ntid.y;
	mov.u32 	%r15, %tid.y;
	mad.lo.s32 	%r2, %r13, %r14, %r15;
	mul.wide.u32 	%rd10, %r14, %r13;
	cvt.u64.u32 	%rd11, %r15;
	add.s64 	%rd12, %rd10, %rd11;
	shl.b64 	%rd13, %rd12, 11;
	add.s64 	%rd14, %rd13, %rd9;
	add.s64 	%rd20, %rd14, 32;
	add.s64 	%rd2, %rd8, 16384;
	mov.b32 	%r66, 0;
	mov.u32 	%r65, %r1;
	mov.u32 	%r67, %r66;
$L__BB0_1:
	mul.wide.s32 	%rd15, %r65, 4;
	add.s64 	%rd16, %rd2, %rd15;
	ld.global.u32 	%r16, [%rd20+-32];
	ld.global.u32 	%r17, [%rd16+-16384];
	mad.lo.s32 	%r18, %r17, %r16, %r67;
	ld.global.u32 	%r19, [%rd20+-28];
	ld.global.u32 	%r20, [%rd16+-14336];
	mad.lo.s32 	%r21, %r20, %r19, %r18;
	ld.global.u32 	%r22, [%rd20+-24];
	ld.global.u32 	%r23, [%rd16+-12288];
	mad.lo.s32 	%r24, %r23, %r22, %r21;
	ld.global.u32 	%r25, [%rd20+-20];
	ld.global.u32 	%r26, [%rd16+-10240];
	mad.lo.s32 	%r27, %r26, %r25, %r24;
	ld.global.u32 	%r28, [%rd20+-16];
	ld.global.u32 	%r29, [%rd16+-8192];
	mad.lo.s32 	%r30, %r29, %r28, %r27;
	ld.global.u32 	%r31, [%rd20+-12];
	ld.global.u32 	%r32, [%rd16+-6144];
	mad.lo.s32 	%r33, %r32, %r31, %r30;
	ld.global.u32 	%r34, [%rd20+-8];
	ld.global.u32 	%r35, [%rd16+-4096];
	mad.lo.s32 	%r36, %r35, %r34, %r33;
	ld.global.u32 	%r37, [%rd20+-4];
	ld.global.u32 	%r38, [%rd16+-2048];
	mad.lo.s32 	%r39, %r38, %r37, %r36;
	ld.global.u32 	%r40, [%rd20];
	ld.global.u32 	%r41, [%rd16];
	mad.lo.s32 	%r42, %r41, %r40, %r39;
	ld.global.u32 	%r43, [%rd20+4];
	ld.global.u32 	%r44, [%rd16+2048];
	mad.lo.s32 	%r45, %r44, %r43, %r42;
	ld.global.u32 	%r46, [%rd20+8];
	ld.global.u32 	%r47, [%rd16+4096];
	mad.lo.s32 	%r48, %r47, %r46, %r45;
	ld.global.u32 	%r49, [%rd20+12];
	ld.global.u32 	%r50, [%rd16+6144];
	mad.lo.s32 	%r51, %r50, %r49, %r48;
	ld.global.u32 	%r52, [%rd20+16];
	ld.global.u32 	%r53, [%rd16+8192];
	mad.lo.s32 	%r54, %r53, %r52, %r51;
	ld.global.u32 	%r55, [%rd20+20];
	ld.global.u32 	%r56, [%rd16+10240];
	mad.lo.s32 	%r57, %r56, %r55, %r54;
	ld.global.u32 	%r58, [%rd20+24];
	ld.global.u32 	%r59, [%rd16+12288];
	mad.lo.s32 	%r60, %r59, %r58, %r57;
	ld.global.u32 	%r61, [%rd20+28];
	ld.global.u32 	%r62, [%rd16+14336];
	mad.lo.s32 	%r67, %r62, %r61, %r60;
	add.s32 	%r66, %r66, 16;
	add.s64 	%rd20, %rd20, 64;
	add.s32 	%r65, %r65, 8192;
	setp.ne.s32 	%p1, %r66, 512;
	@%p1 bra 	$L__BB0_1;
	cvta.to.global.u64 	%rd17, %rd5;
	shl.b32 	%r63, %r2, 9;
	add.s32 	%r64, %r63, %r1;
	mul.wide.s32 	%rd18, %r64, 4;
	add.s64 	%rd19, %rd17, %rd18;
	st.global.u32 	[%rd19], %r67;
	ret;

}


// ===== COMPILED SASS (sm_100) =====

	.target	sm_100

	.elftype	@"ET_EXEC"


//--------------------- .note.nv.tkinfo           --------------------------
	.section	.note.nv.tkinfo,"",@"SHT_NOTE"
	.sectionflags	@"SHF_NOTE_NV_TKINFO"
	.tkinfo
        /*0018*/ 	.word	0x00000002
        /*0030*/ 	.string	""
        /*0030*/ 	.string	"ptxas"
        /*0030*/ 	.string	"Cuda compilation tools, release 13.0, V13.0.88"
        /*0030*/ 	.string	"Build cuda_13.0.r13.0/compiler.36424714_0"
        /*0030*/ 	.string	"-arch sm_100 -m 64 "



//--------------------- .note.nv.cuinfo           --------------------------
	.section	.note.nv.cuinfo,"",@"SHT_NOTE"
	.sectionflags	@"SHF_NOTE_NV_CUINFO"
        /*0018*/ 	.short	0x0002
        /*001a*/ 	.short	0x0064
        /*001c*/ 	.short	0x0082
	.zero		2


//--------------------- .nv.info                  --------------------------
	.section	.nv.info,"",@"SHT_CUDA_INFO"
	.align	4


	//----- nvinfo : EIATTR_REGCOUNT
	.align		4
        /*0000*/ 	.byte	0x04, 0x2f
        /*0002*/ 	.short	(.L_1 - .L_0)
	.align		4
.L_0:
        /*0004*/ 	.word	index@(_Z9matrixMulPiS_S_)
        /*0008*/ 	.word	0x0000001f


	//----- nvinfo : EIATTR_FRAME_SIZE
	.align		4
.L_1:
        /*000c*/ 	.byte	0x04, 0x11
        /*000e*/ 	.short	(.L_3 - .L_2)
	.align		4
.L_2:
        /*0010*/ 	.word	index@(_Z9matrixMulPiS_S_)
        /*0014*/ 	.word	0x00000000


	//----- nvinfo : EIATTR_MIN_STACK_SIZE
	.align		4
.L_3:
        /*0018*/ 	.byte	0x04, 0x12
        /*001a*/ 	.short	(.L_5 - .L_4)
	.align		4
.L_4:
        /*001c*/ 	.word	index@(_Z9matrixMulPiS_S_)
        /*0020*/ 	.word	0x00000000
.L_5:


//--------------------- .nv.compat                --------------------------
	.section	.nv.compat,"",@"SHT_CUDA_COMPAT_INFO"
	.align	4
        /*0000*/ 	.byte	0x02, 0x09, 0x00, 0x00, 0x02, 0x02, 0x01, 0x00, 0x02, 0x05, 0x05, 0x00, 0x03, 0x07, 0x01, 0x01
        /*0010*/ 	.byte	0x02, 0x03, 0x00, 0x00, 0x02, 0x06, 0x01, 0x00, 0x04, 0x0b, 0x08, 0x00, 0x09, 0x00, 0x00, 0x00
        /*0020*/ 	.byte	0x00, 0x00, 0x00, 0x00


//--------------------- .nv.info._Z9matrixMulPiS_S_ --------------------------
	.section	.nv.info._Z9matrixMulPiS_S_,"",@"SHT_CUDA_INFO"
	.sectionflags	@""
	.align	4


	//----- nvinfo : EIATTR_CUDA_API_VERSION
	.align		4
        /*0000*/ 	.byte	0x04, 0x37
        /*0002*/ 	.short	(.L_7 - .L_6)
.L_6:
        /*0004*/ 	.word	0x00000082


	//----- nvinfo : EIATTR_KPARAM_INFO
	.align		4
.L_7:
        /*0008*/ 	.byte	0x04, 0x17
        /*000a*/ 	.short	(.L_9 - .L_8)
.L_8:
        /*000c*/ 	.word	0x00000000
        /*0010*/ 	.short	0x0002
        /*0012*/ 	.short	0x0010
        /*0014*/ 	.byte	0x00, 0xf5, 0x21, 0x00


	//----- nvinfo : EIATTR_KPARAM_INFO
	.align		4
.L_9:
        /*0018*/ 	.byte	0x04, 0x17
        /*001a*/ 	.short	(.L_11 - .L_10)
.L_10:
        /*001c*/ 	.word	0x00000000
        /*0020*/ 	.short	0x0001
        /*0022*/ 	.short	0x0008
        /*0024*/ 	.byte	0x00, 0xf5, 0x21, 0x00


	//----- nvinfo : EIATTR_KPARAM_INFO
	.align		4
.L_11:
        /*0028*/ 	.byte	0x04, 0x17
        /*002a*/ 	.short	(.L_13 - .L_12)
.L_12:
        /*002c*/ 	.word	0x00000000
        /*0030*/ 	.short	0x0000
        /*0032*/ 	.short	0x0000
        /*0034*/ 	.byte	0x00, 0xf5, 0x21, 0x00


	//----- nvinfo : EIATTR_SPARSE_MMA_MASK
	.align		4
.L_13:
        /*0038*/ 	.byte	0x03, 0x50
        /*003a*/ 	.short	0x0000


	//----- nvinfo : EIATTR_MAXREG_COUNT
	.align		4
        /*003c*/ 	.byte	0x03, 0x1b
        /*003e*/ 	.short	0x00ff


	//----- nvinfo : EIATTR_MERCURY_ISA_VERSION
	.align		4
        /*0040*/ 	.byte	0x03, 0x5f
        /*0042*/ 	.short	0x0101


	//----- nvinfo : EIATTR_VRC_CTA_INIT_COUNT
	.align		4
        /*0044*/ 	.byte	0x02, 0x4a
	.zero		1
	.zero		1


	//----- nvinfo : EIATTR_EXIT_INSTR_OFFSETS
	.align		4
        /*0048*/ 	.byte	0x04, 0x1c
        /*004a*/ 	.short	(.L_15 - .L_14)


	//   ....[0]....
.L_14:
        /*004c*/ 	.word	0x00000540


	//----- nvinfo : EIATTR_CBANK_PARAM_SIZE
	.align		4
.L_15:
        /*0050*/ 	.byte	0x03, 0x19
        /*0052*/ 	.short	0x0018


	//----- nvinfo : EIATTR_PARAM_CBANK
	.align		4
        /*0054*/ 	.byte	0x04, 0x0a
        /*0056*/ 	.short	(.L_17 - .L_16)
	.align		4
.L_16:
        /*0058*/ 	.word	index@(.nv.constant0._Z9matrixMulPiS_S_)
        /*005c*/ 	.short	0x0380
        /*005e*/ 	.short	0x0018


	//----- nvinfo : EIATTR_SW_WAR
	.align		4
.L_17:
        /*0060*/ 	.byte	0x04, 0x36
        /*0062*/ 	.short	(.L_19 - .L_18)
.L_18:
        /*0064*/ 	.word	0x00000008
.L_19:


//--------------------- .nv.callgraph             --------------------------
	.section	.nv.callgraph,"",@"SHT_CUDA_CALLGRAPH"
	.align	4
	.sectionentsize	8
	.align		4
        /*0000*/ 	.word	0x00000000
	.align		4
        /*0004*/ 	.word	0xffffffff
	.align		4
        /*0008*/ 	.word	0x00000000
	.align		4
        /*000c*/ 	.word	0xfffffffe
	.align		4
        /*0010*/ 	.word	0x00000000
	.align		4
        /*0014*/ 	.word	0xfffffffd
	.align		4
        /*0018*/ 	.word	0x00000000
	.align		4
        /*001c*/ 	.word	0xfffffffc


//--------------------- .text._Z9matrixMulPiS_S_  --------------------------
	.section	.text._Z9matrixMulPiS_S_,"ax",@progbits
	.align	128
        .global         _Z9matrixMulPiS_S_
        .type           _Z9matrixMulPiS_S_,@function
        .size           _Z9matrixMulPiS_S_,(.L_x_2 - _Z9matrixMulPiS_S_)
        .other          _Z9matrixMulPiS_S_,@"STO_CUDA_ENTRY STV_DEFAULT"
_Z9matrixMulPiS_S_:
.text._Z9matrixMulPiS_S_:
[----:B------:R-:W-:Y:S01]  /*0000*/  LDC R1, c[0x0][0x37c] ;  /* 0x0000df00ff017b82 */ /* 0x000fe20000000800 */
[----:B------:R-:W0:Y:S07]  /*0010*/  S2R R2, SR_TID.Y ;  /* 0x0000000000027919 */ /* 0x000e2e0000002200 */
[----:B------:R-:W1:Y:S01]  /*0020*/  LDC R0, c[0x0][0x360] ;  /* 0x0000d800ff007b82 */ /* 0x000e620000000800 */
[----:B------:R-:W2:Y:S01]  /*0030*/  LDCU.128 UR12, c[0x0][0x380] ;  /* 0x00007000ff0c77ac */ /* 0x000ea20008000c00 */
[----:B------:R-:W-:Y:S01]  /*0040*/  HFMA2 R3, -RZ, RZ, 0, 0 ;  /* 0x00000000ff037431 */ /* 0x000fe200000001ff */
[----:B------:R-:W1:Y:S01]  /*0050*/  S2R R7, SR_TID.X ;  /* 0x0000000000077919 */ /* 0x000e620000002100 */
[----:B------:R-:W-:Y:S01]  /*0060*/  MOV R14, RZ ;  /* 0x000000ff000e7202 */ /* 0x000fe20000000f00 */
[----:B------:R-:W3:Y:S03]  /*0070*/  LDCU.64 UR8, c[0x0][0x358] ;  /* 0x00006b00ff0877ac */ /* 0x000ee60008000a00 */
[----:B------:R-:W0:Y:S08]  /*0080*/  S2UR UR7, SR_CTAID.Y ;  /* 0x00000000000779c3 */ /* 0x000e300000002600 */
[----:B------:R-:W0:Y:S01]  /*0090*/  LDC R9, c[0x0][0x364] ;  /* 0x0000d900ff097b82 */ /* 0x000e220000000800 */
[----:B--2---:R-:W-:-:S04]  /*00a0*/  UIADD3 UR5, UP0, UPT, UR14, 0x4000, URZ ;  /* 0x000040000e057890 */ /* 0x004fc8000ff1e0ff */
[----:B------:R-:W-:-:S03]  /*00b0*/  UIADD3.X UR6, UPT, UPT, URZ, UR15, URZ, UP0, !UPT ;  /* 0x0000000fff067290 */ /* 0x000fc600087fe4ff */
[----:B------:R-:W1:Y:S01]  /*00c0*/  S2UR UR4, SR_CTAID.X ;  /* 0x00000000000479c3 */ /* 0x000e620000002500 */
[----:B0-----:R-:W-:-:S03]  /*00d0*/  IMAD.WIDE.U32 R4, R9, UR7, R2 ;  /* 0x0000000709047c25 */ /* 0x001fc6000f8e0002 */
[----:B------:R-:W-:Y:S01]  /*00e0*/  LEA R10, P0, R4, UR12, 0xb ;  /* 0x0000000c040a7c11 */ /* 0x000fe2000f8058ff */
[----:B-1----:R-:W-:-:S03]  /*00f0*/  IMAD R0, R0, UR4, R7 ;  /* 0x0000000400007c24 */ /* 0x002fc6000f8e0207 */
[----:B------:R-:W-:Y:S01]  /*0100*/  IADD3 R10, P1, PT, R10, 0x20, RZ ;  /* 0x000000200a0a7810 */ /* 0x000fe20007f3e0ff */
[----:B------:R-:W-:Y:S01]  /*0110*/  IMAD R7, R9, UR7, R2 ;  /* 0x0000000709077c24 */ /* 0x000fe2000f8e0202 */
[----:B------:R-:W-:Y:S01]  /*0120*/  LEA.HI.X R5, R4, UR13, R5, 0xb, P0 ;  /* 0x0000000d04057c11 */ /* 0x000fe200080f5c05 */
[----:B------:R-:W-:Y:S01]  /*0130*/  UMOV UR4, URZ ;  /* 0x000000ff00047c82 */ /* 0x000fe20008000000 */
[----:B------:R-:W-:Y:S02]  /*0140*/  MOV R6, R0 ;  /* 0x0000000000067202 */ /* 0x000fe40000000f00 */
[----:B---3--:R-:W-:-:S07]  /*0150*/  IADD3.X R5, PT, PT, RZ, R5, RZ, P1, !PT ;  /* 0x00000005ff057210 */ /* 0x008fce0000ffe4ff */
.L_x_0:
[----:B------:R-:W-:Y:S02]  /*0160*/  MOV R2, UR5 ;  /* 0x0000000500027c02 */ /* 0x000fe40008000f00 */
[----:B------:R-:W-:Y:S02]  /*0170*/  MOV R3, UR6 ;  /* 0x0000000600037c02 */ /* 0x000fe40008000f00 */
[----:B------:R-:W-:Y:S01]  /*0180*/  MOV R4, R10 ;  /* 0x0000000a00047202 */ /* 0x000fe20000000f00 */
[----:B------:R-:W-:-:S04]  /*0190*/  IMAD.WIDE R2, R6, 0x4, R2 ;  /* 0x0000000406027825 */ /* 0x000fc800078e0202 */
[----:B------:R-:W2:Y:S04]  /*01a0*/  LDG.E R15, desc[UR8][R4.64+-0x20] ;  /* 0xffffe008040f7981 */ /* 0x000ea8000c1e1900 */
[----:B------:R-:W2:Y:S04]  /*01b0*/  LDG.E R16, desc[UR8][R2.64+-0x4000] ;  /* 0xffc0000802107981 */ /* 0x000ea8000c1e1900 */
[----:B------:R-:W3:Y:S04]  /*01c0*/  LDG.E R24, desc[UR8][R4.64+-0x1c] ;  /* 0xffffe40804187981 */ /* 0x000ee8000c1e1900 */
[----:B------:R-:W3:Y:S04]  /*01d0*/  LDG.E R25, desc[UR8][R2.64+-0x3800] ;  /* 0xffc8000802197981 */ /* 0x000ee8000c1e1900 */
[----:B------:R-:W4:Y:S04]  /*01e0*/  LDG.E R19, desc[UR8][R4.64+-0x18] ;  /* 0xffffe80804137981 */ /* 0x000f28000c1e1900 */
[----:B------:R-:W4:Y:S04]  /*01f0*/  LDG.E R18, desc[UR8][R2.64+-0x3000] ;  /* 0xffd0000802127981 */ /* 0x000f28000c1e1900 */
[----:B------:R-:W5:Y:S04]  /*0200*/  LDG.E R20, desc[UR8][R4.64+-0x14] ;  /* 0xffffec0804147981 */ /* 0x000f68000c1e1900 */
        /* <DEDUP_REMOVED lines=11> */
[----:B------:R-:W5:Y:S01]  /*02c0*/  LDG.E R26, desc[UR8][R4.64+0x1c] ;  /* 0x00001c08041a7981 */ /* 0x000f62000c1e1900 */
[----:B--2---:R-:W-:-:S03]  /*02d0*/  IMAD R15, R15, R16, R14 ;  /* 0x000000100f0f7224 */ /* 0x004fc600078e020e */
[----:B------:R-:W2:Y:S04]  /*02e0*/  LDG.E R16, desc[UR8][R4.64] ;  /* 0x0000000804107981 */ /* 0x000ea8000c1e1900 */
[----:B------:R-:W2:Y:S01]  /*02f0*/  LDG.E R14, desc[UR8][R4.64+0x4] ;  /* 0x00000408040e7981 */ /* 0x000ea2000c1e1900 */
[----:B---3--:R-:W-:-:S03]  /*0300*/  IMAD R24, R24, R25, R15 ;  /* 0x0000001918187224 */ /* 0x008fc600078e020f */
[----:B------:R-:W3:Y:S04]  /*0310*/  LDG.E R15, desc[UR8][R2.64+0x800] ;  /* 0x00080008020f7981 */ /* 0x000ee8000c1e1900 */
[----:B------:R-:W3:Y:S01]  /*0320*/  LDG.E R25, desc[UR8][R2.64+0x2800] ;  /* 0x0028000802197981 */ /* 0x000ee2000c1e1900 */
[----:B----4-:R-:W-:-:S03]  /*0330*/  IMAD R24, R19, R18, R24 ;  /* 0x0000001213187224 */ /* 0x010fc600078e0218 */
[----:B------:R-:W4:Y:S04]  /*0340*/  LDG.E R18, desc[UR8][R4.64+0x8] ;  /* 0x0000080804127981 */ /* 0x000f28000c1e1900 */
[----:B------:R-:W4:Y:S01]  /*0350*/  LDG.E R19, desc[UR8][R2.64+0x1000] ;  /* 0x0010000802137981 */ /* 0x000f22000c1e1900 */
[----:B-----5:R-:W-:-:S03]  /*0360*/  IMAD R24, R20, R21, R24 ;  /* 0x0000001514187224 */ /* 0x020fc600078e0218 */
[----:B------:R-:W5:Y:S04]  /*0370*/  LDG.E R20, desc[UR8][R4.64+0xc] ;  /* 0x00000c0804147981 */ /* 0x000f68000c1e1900 */
[----:B------:R-:W5:Y:S01]  /*0380*/  LDG.E R21, desc[UR8][R2.64+0x1800] ;  /* 0x0018000802157981 */ /* 0x000f62000c1e1900 */
[----:B------:R-:W-:-:S03]  /*0390*/  IMAD R24, R22, R23, R24 ;  /* 0x0000001716187224 */ /* 0x000fc600078e0218 */
[----:B------:R-:W5:Y:S04]  /*03a0*/  LDG.E R22, desc[UR8][R4.64+0x10] ;  /* 0x0000100804167981 */ /* 0x000f68000c1e1900 */
[----:B------:R-:W5:Y:S01]  /*03b0*/  LDG.E R23, desc[UR8][R2.64+0x2000] ;  /* 0x0020000802177981 */ /* 0x000f62000c1e1900 */
[----:B------:R-:W-:-:S03]  /*03c0*/  IMAD R28, R12, R13, R24 ;  /* 0x0000000d0c1c7224 */ /* 0x000fc600078e0218 */
[----:B------:R-:W5:Y:S04]  /*03d0*/  LDG.E R24, desc[UR8][R4.64+0x14] ;  /* 0x0000140804187981 */ /* 0x000f68000c1e1900 */
[----:B------:R0:W5:Y:S04]  /*03e0*/  LDG.E R13, desc[UR8][R4.64+0x18] ;  /* 0x00001808040d7981 */ /* 0x000168000c1e1900 */
[----:B------:R-:W5:Y:S01]  /*03f0*/  LDG.E R12, desc[UR8][R2.64+0x3000] ;  /* 0x00300008020c7981 */ /* 0x000f62000c1e1900 */
[----:B------:R-:W-:-:S04]  /*0400*/  IMAD R8, R9, R8, R28 ;  /* 0x0000000809087224 */ /* 0x000fc800078e021c */
[----:B------:R-:W-:Y:S01]  /*0410*/  IMAD R8, R10, R11, R8 ;  /* 0x0000000b0a087224 */ /* 0x000fe200078e0208 */
[----:B------:R-:W-:-:S04]  /*0420*/  UIADD3 UR4, UPT, UPT, UR4, 0x10, URZ ;  /* 0x0000001004047890 */ /* 0x000fc8000fffe0ff */
[----:B------:R-:W-:Y:S01]  /*0430*/  UISETP.NE.AND UP0, UPT, UR4, 0x200, UPT ;  /* 0x000002000400788c */ /* 0x000fe2000bf05270 */
[----:B------:R-:W-:Y:S02]  /*0440*/  IADD3 R10, P0, PT, R4, 0x40, RZ ;  /* 0x00000040040a7810 */ /* 0x000fe40007f1e0ff */
[----:B------:R-:W-:Y:S02]  /*0450*/  IADD3 R6, PT, PT, R6, 0x2000, RZ ;  /* 0x0000200006067810 */ /* 0x000fe40007ffe0ff */
[----:B0-----:R-:W-:Y:S01]  /*0460*/  IADD3.X R5, PT, PT, RZ, R5, RZ, P0, !PT ;  /* 0x00000005ff057210 */ /* 0x001fe200007fe4ff */
[----:B--2---:R-:W-:-:S04]  /*0470*/  IMAD R8, R16, R17, R8 ;  /* 0x0000001110087224 */ /* 0x004fc800078e0208 */
[----:B---3--:R-:W-:-:S04]  /*0480*/  IMAD R8, R14, R15, R8 ;  /* 0x0000000f0e087224 */ /* 0x008fc800078e0208 */
[----:B----4-:R-:W-:-:S04]  /*0490*/  IMAD R8, R18, R19, R8 ;  /* 0x0000001312087224 */ /* 0x010fc800078e0208 */
[----:B-----5:R-:W-:-:S04]  /*04a0*/  IMAD R8, R20, R21, R8 ;  /* 0x0000001514087224 */ /* 0x020fc800078e0208 */
[----:B------:R-:W-:-:S04]  /*04b0*/  IMAD R8, R22, R23, R8 ;  /* 0x0000001716087224 */ /* 0x000fc800078e0208 */
[----:B------:R-:W-:-:S04]  /*04c0*/  IMAD R8, R24, R25, R8 ;  /* 0x0000001918087224 */ /* 0x000fc800078e0208 */
[----:B------:R-:W-:-:S04]  /*04d0*/  IMAD R8, R13, R12, R8 ;  /* 0x0000000c0d087224 */ /* 0x000fc800078e0208 */
[----:B------:R-:W-:Y:S01]  /*04e0*/  IMAD R14, R26, R27, R8 ;  /* 0x0000001b1a0e7224 */ /* 0x000fe200078e0208 */
[----:B------:R-:W-:Y:S06]  /*04f0*/  BRA.U UP0, `(.L_x_0) ;  /* 0xfffffffd00187547 */ /* 0x000fec000b83ffff */
[----:B------:R-:W0:Y:S01]  /*0500*/  LDC.64 R2, c[0x0][0x390] ;  /* 0x0000e400ff027b82 */ /* 0x000e220000000a00 */
[----:B------:R-:W-:-:S05]  /*0510*/  LEA R7, R7, R0, 0x9 ;  /* 0x0000000007077211 */ /* 0x000fca00078e48ff */
[----:B0-----:R-:W-:-:S05]  /*0520*/  IMAD.WIDE R2, R7, 0x4, R2 ;  /* 0x0000000407027825 */ /* 0x001fca00078e0202 */
[----:B------:R-:W-:Y:S01]  /*0530*/  STG.E desc[UR8][R2.64], R14 ;  /* 0x0000000e02007986 */ /* 0x000fe2000c101908 */
[----:B------:R-:W-:Y:S05]  /*0540*/  EXIT ;  /* 0x000000000000794d */ /* 0x000fea0003800000 */
.L_x_1:
[----:B------:R-:W-:-:S00]  /*0550*/  BRA `(.L_x_1) ;  /* 0xfffffffc00fc7947 */ /* 0x000fc0000383ffff */
[----:B------:R-:W-:-:S00]  /*0560*/  NOP ;  /* 0x0000000000007918 */ /* 0x000fc00000000000 */
        /* <DEDUP_REMOVED lines=9> */
.L_x_2:


//--------------------- .nv.shared.reserved.0     --------------------------
	.section	.nv.shared.reserved.0,"aw",@nobits
	.weak		__nv_reservedSMEM_offset_0_alias
	.size		__nv_reservedSMEM_offset_0_alias, 0, 64
	.other		__nv_reservedSMEM_offset_0_alias,@"STO_CUDA_RESERVED_SHARED STV_DEFAULT"
__nv_reservedSMEM_offset_0_alias:
	.zero		0
	.zero		64


//--------------------- .nv.constant0._Z9matrixMulPiS_S_ --------------------------
	.section	.nv.constant0._Z9matrixMulPiS_S_,"a",@progbits
	.sectionflags	@""
	.align	4
.nv.constant0._Z9matrixMulPiS_S_:
	.zero		920


//--------------------- SYMBOLS --------------------------

	.type		.nv.reservedSmem.offset0,@object
	.size		.nv.reservedSmem.offset0,0x4
